//
// Generated by NVIDIA NVVM Compiler
//
// Compiler Build ID: CL-36424714
// Cuda compilation tools, release 13.0, V13.0.88
// Based on NVVM 20.0.0
//

.version 9.0
.target sm_100
.address_size 64

	// .globl	vector_add

.visible .entry vector_add(
	.param .u64 .ptr .align 1 vector_add_param_0,
	.param .u64 .ptr .align 1 vector_add_param_1,
	.param .u64 .ptr .align 1 vector_add_param_2,
	.param .u32 vector_add_param_3
)
{
	.reg .pred 	%p<2>;
	.reg .b32 	%r<3>;
	.reg .b32 	%f<4>;
	.reg .b64 	%rd<11>;

	ld.param.u64 	%rd1, [vector_add_param_0];
	ld.param.u64 	%rd2, [vector_add_param_1];
	ld.param.u64 	%rd3, [vector_add_param_2];
	ld.param.u32 	%r2, [vector_add_param_3];
	mov.u32 	%r1, %tid.x;
	setp.ge.s32 	%p1, %r1, %r2;
	@%p1 bra 	$L__BB0_2;
	cvta.to.global.u64 	%rd4, %rd1;
	cvta.to.global.u64 	%rd5, %rd2;
	cvta.to.global.u64 	%rd6, %rd3;
	mul.wide.u32 	%rd7, %r1, 4;
	add.s64 	%rd8, %rd4, %rd7;
	ld.global.f32 	%f1, [%rd8];
	add.s64 	%rd9, %rd5, %rd7;
	ld.global.f32 	%f2, [%rd9];
	add.f32 	%f3, %f1, %f2;
	add.s64 	%rd10, %rd6, %rd7;
	st.global.f32 	[%rd10], %f3;
$L__BB0_2:
	ret;

}


// ===== COMPILED SASS (sm_100) =====

	.target	sm_100

	.elftype	@"ET_EXEC"


//--------------------- .note.nv.tkinfo           --------------------------
	.section	.note.nv.tkinfo,"",@"SHT_NOTE"
	.sectionflags	@"SHF_NOTE_NV_TKINFO"
	.tkinfo
        /*0018*/ 	.word	0x00000002
        /*0030*/ 	.string	""
        /*0030*/ 	.string	"ptxas"
        /*0030*/ 	.string	"Cuda compilation tools, release 13.0, V13.0.88"
        /*0030*/ 	.string	"Build cuda_13.0.r13.0/compiler.36424714_0"
        /*0030*/ 	.string	"-arch sm_100 -m 64 "



//--------------------- .note.nv.cuinfo           --------------------------
	.section	.note.nv.cuinfo,"",@"SHT_NOTE"
	.sectionflags	@"SHF_NOTE_NV_CUINFO"
        /*0018*/ 	.short	0x0002
        /*001a*/ 	.short	0x0064
        /*001c*/ 	.short	0x0082
	.zero		2


//--------------------- .nv.info                  --------------------------
	.section	.nv.info,"",@"SHT_CUDA_INFO"
	.align	4


	//----- nvinfo : EIATTR_REGCOUNT
	.align		4
        /*0000*/ 	.byte	0x04, 0x2f
        /*0002*/ 	.short	(.L_1 - .L_0)
	.align		4
.L_0:
        /*0004*/ 	.word	index@(vector_add)
        /*0008*/ 	.word	0x0000000c


	//----- nvinfo : EIATTR_FRAME_SIZE
	.align		4
.L_1:
        /*000c*/ 	.byte	0x04, 0x11
        /*000e*/ 	.short	(.L_3 - .L_2)
	.align		4
.L_2:
        /*0010*/ 	.word	index@(vector_add)
        /*0014*/ 	.word	0x00000000


	//----- nvinfo : EIATTR_MIN_STACK_SIZE
	.align		4
.L_3:
        /*0018*/ 	.byte	0x04, 0x12
        /*001a*/ 	.short	(.L_5 - .L_4)
	.align		4
.L_4:
        /*001c*/ 	.word	index@(vector_add)
        /*0020*/ 	.word	0x00000000
.L_5:


//--------------------- .nv.compat                --------------------------
	.section	.nv.compat,"",@"SHT_CUDA_COMPAT_INFO"
	.align	4
        /*0000*/ 	.byte	0x02, 0x09, 0x00, 0x00, 0x02, 0x02, 0x01, 0x00, 0x02, 0x05, 0x05, 0x00, 0x03, 0x07, 0x01, 0x01
        /*0010*/ 	.byte	0x02, 0x03, 0x00, 0x00, 0x02, 0x06, 0x01, 0x00, 0x04, 0x0b, 0x08, 0x00, 0x09, 0x00, 0x00, 0x00
        /*0020*/ 	.byte	0x00, 0x00, 0x00, 0x00


//--------------------- .nv.info.vector_add       --------------------------
	.section	.nv.info.vector_add,"",@"SHT_CUDA_INFO"
	.sectionflags	@""
	.align	4


	//----- nvinfo : EIATTR_CUDA_API_VERSION
	.align		4
        /*0000*/ 	.byte	0x04, 0x37
        /*0002*/ 	.short	(.L_7 - .L_6)
.L_6:
        /*0004*/ 	.word	0x00000082


	//----- nvinfo : EIATTR_KPARAM_INFO
	.align		4
.L_7:
        /*0008*/ 	.byte	0x04, 0x17
        /*000a*/ 	.short	(.L_9 - .L_8)
.L_8:
        /*000c*/ 	.word	0x00000000
        /*0010*/ 	.short	0x0003
        /*0012*/ 	.short	0x0018
        /*0014*/ 	.byte	0x00, 0xf0, 0x11, 0x00


	//----- nvinfo : EIATTR_KPARAM_INFO
	.align		4
.L_9:
        /*0018*/ 	.byte	0x04, 0x17
        /*001a*/ 	.short	(.L_11 - .L_10)
.L_10:
        /*001c*/ 	.word	0x00000000
        /*0020*/ 	.short	0x0002
        /*0022*/ 	.short	0x0010
        /*0024*/ 	.byte	0x00, 0xf5, 0x21, 0x00


	//----- nvinfo : EIATTR_KPARAM_INFO
	.align		4
.L_11:
        /*0028*/ 	.byte	0x04, 0x17
        /*002a*/ 	.short	(.L_13 - .L_12)
.L_12:
        /*002c*/ 	.word	0x00000000
        /*0030*/ 	.short	0x0001
        /*0032*/ 	.short	0x0008
        /*0034*/ 	.byte	0x00, 0xf5, 0x21, 0x00


	//----- nvinfo : EIATTR_KPARAM_INFO
	.align		4
.L_13:
        /*0038*/ 	.byte	0x04, 0x17
        /*003a*/ 	.short	(.L_15 - .L_14)
.L_14:
        /*003c*/ 	.word	0x00000000
        /*0040*/ 	.short	0x0000
        /*0042*/ 	.short	0x0000
        /*0044*/ 	.byte	0x00, 0xf5, 0x21, 0x00


	//----- nvinfo : EIATTR_SPARSE_MMA_MASK
	.align		4
.L_15:
        /*0048*/ 	.byte	0x03, 0x50
        /*004a*/ 	.short	0x0000


	//----- nvinfo : EIATTR_MAXREG_COUNT
	.align		4
        /*004c*/ 	.byte	0x03, 0x1b
        /*004e*/ 	.short	0x00ff


	//----- nvinfo : EIATTR_MERCURY_ISA_VERSION
	.align		4
        /*0050*/ 	.byte	0x03, 0x5f
        /*0052*/ 	.short	0x0101


	//----- nvinfo : EIATTR_VRC_CTA_INIT_COUNT
	.align		4
        /*0054*/ 	.byte	0x02, 0x4a
	.zero		1
	.zero		1


	//----- nvinfo : EIATTR_EXIT_INSTR_OFFSETS
	.align		4
        /*0058*/ 	.byte	0x04, 0x1c
        /*005a*/ 	.short	(.L_17 - .L_16)


	//   ....[0]....
.L_16:
        /*005c*/ 	.word	0x00000040


	//   ....[1]....
        /*0060*/ 	.word	0x00000100


	//----- nvinfo : EIATTR_CBANK_PARAM_SIZE
	.align		4
.L_17:
        /*0064*/ 	.byte	0x03, 0x19
        /*0066*/ 	.short	0x001c


	//----- nvinfo : EIATTR_PARAM_CBANK
	.align		4
        /*0068*/ 	.byte	0x04, 0x0a
        /*006a*/ 	.short	(.L_19 - .L_18)
	.align		4
.L_18:
        /*006c*/ 	.word	index@(.nv.constant0.vector_add)
        /*0070*/ 	.short	0x0380
        /*0072*/ 	.short	0x001c


	//----- nvinfo : EIATTR_SW_WAR
	.align		4
.L_19:
        /*0074*/ 	.byte	0x04, 0x36
        /*0076*/ 	.short	(.L_21 - .L_20)
.L_20:
        /*0078*/ 	.word	0x00000008
.L_21:


//--------------------- .nv.callgraph             --------------------------
	.section	.nv.callgraph,"",@"SHT_CUDA_CALLGRAPH"
	.align	4
	.sectionentsize	8
	.align		4
        /*0000*/ 	.word	0x00000000
	.align		4
        /*0004*/ 	.word	0xffffffff
	.align		4
        /*0008*/ 	.word	0x00000000
	.align		4
        /*000c*/ 	.word	0xfffffffe
	.align		4
        /*0010*/ 	.word	0x00000000
	.align		4
        /*0014*/ 	.word	0xfffffffd
	.align		4
        /*0018*/ 	.word	0x00000000
	.align		4
        /*001c*/ 	.word	0xfffffffc


//--------------------- .text.vector_add          --------------------------
	.section	.text.vector_add,"ax",@progbits
	.align	128
        .global         vector_add
        .type           vector_add,@function
        .size           vector_add,(.L_x_1 - vector_add)
        .other          vector_add,@"STO_CUDA_ENTRY STV_DEFAULT"
vector_add:
.text.vector_add:
[----:B------:R-:W-:Y:S01]  /*0000*/  LDC R1, c[0x0][0x37c] ;  /* 0x0000df00ff017b82 */ /* 0x000fe20000000800 */
[----:B------:R-:W0:Y:S01]  /*0010*/  S2R R9, SR_TID.X ;  /* 0x0000000000097919 */ /* 0x000e220000002100 */
[----:B------:R-:W0:Y:S02]  /*0020*/  LDCU UR4, c[0x0][0x398] ;  /* 0x00007300ff0477ac */ /* 0x000e240008000800 */
[----:B0-----:R-:W-:-:S13]  /*0030*/  ISETP.GE.AND P0, PT, R9, UR4, PT ;  /* 0x0000000409007c0c */ /* 0x001fda000bf06270 */
[----:B------:R-:W-:Y:S05]  /*0040*/  @P0 EXIT ;  /* 0x000000000000094d */ /* 0x000fea0003800000 */
[----:B------:R-:W0:Y:S01]  /*0050*/  LDC.64 R2, c[0x0][0x380] ;  /* 0x0000e000ff027b82 */ /* 0x000e220000000a00 */
[----:B------:R-:W1:Y:S07]  /*0060*/  LDCU.64 UR4, c[0x0][0x358] ;  /* 0x00006b00ff0477ac */ /* 0x000e6e0008000a00 */
[----:B------:R-:W2:Y:S08]  /*0070*/  LDC.64 R4, c[0x0][0x388] ;  /* 0x0000e200ff047b82 */ /* 0x000eb00000000a00 */
[----:B------:R-:W3:Y:S01]  /*0080*/  LDC.64 R6, c[0x0][0x390] ;  /* 0x0000e400ff067b82 */ /* 0x000ee20000000a00 */
[----:B0-----:R-:W-:-:S06]  /*0090*/  IMAD.WIDE.U32 R2, R9, 0x4, R2 ;  /* 0x0000000409027825 */ /* 0x001fcc00078e0002 */
[----:B-1----:R-:W4:Y:S01]  /*00a0*/  LDG.E R2, desc[UR4][R2.64] ;  /* 0x0000000402027981 */ /* 0x002f22000c1e1900 */
[----:B--2---:R-:W-:-:S06]  /*00b0*/  IMAD.WIDE.U32 R4, R9, 0x4, R4 ;  /* 0x0000000409047825 */ /* 0x004fcc00078e0004 */
[----:B------:R-:W4:Y:S01]  /*00c0*/  LDG.E R5, desc[UR4][R4.64] ;  /* 0x0000000404057981 */ /* 0x000f22000c1e1900 */
[----:B---3--:R-:W-:-:S04]  /*00d0*/  IMAD.WIDE.U32 R6, R9, 0x4, R6 ;  /* 0x0000000409067825 */ /* 0x008fc800078e0006 */
[----:B----4-:R-:W-:-:S05]  /*00e0*/  FADD R9, R2, R5 ;  /* 0x0000000502097221 */ /* 0x010fca0000000000 */
[----:B------:R-:W-:Y:S01]  /*00f0*/  STG.E desc[UR4][R6.64], R9 ;  /* 0x0000000906007986 */ /* 0x000fe2000c101904 */
[----:B------:R-:W-:Y:S05]  /*0100*/  EXIT ;  /* 0x000000000000794d */ /* 0x000fea0003800000 */
.L_x_0:
[----:B------:R-:W-:-:S00]  /*0110*/  BRA `(.L_x_0) ;  /* 0xfffffffc00fc7947 */ /* 0x000fc0000383ffff */
[----:B------:R-:W-:-:S00]  /*0120*/  NOP ;  /* 0x0000000000007918 */ /* 0x000fc00000000000 */
        /* <DEDUP_REMOVED lines=13> */
.L_x_1:


//--------------------- .nv.shared.reserved.0     --------------------------
	.section	.nv.shared.reserved.0,"aw",@nobits
	.weak		__nv_reservedSMEM_offset_0_alias
	.size		__nv_reservedSMEM_offset_0_alias, 0, 64
	.other		__nv_reservedSMEM_offset_0_alias,@"STO_CUDA_RESERVED_SHARED STV_DEFAULT"
__nv_reservedSMEM_offset_0_alias:
	.zero		0
	.zero		64


//--------------------- .nv.constant0.vector_add  --------------------------
	.section	.nv.constant0.vector_add,"a",@progbits
	.sectionflags	@""
	.align	4
.nv.constant0.vector_add:
	.zero		924


//--------------------- SYMBOLS --------------------------

	.type		.nv.reservedSmem.offset0,@object
	.size		.nv.reservedSmem.offset0,0x4
